//
// Generated by NVIDIA NVVM Compiler
//
// Compiler Build ID: CL-36424714
// Cuda compilation tools, release 13.0, V13.0.88
// Based on NVVM 20.0.0
//

.version 9.0
.target sm_100
.address_size 64

	// .globl	_Z17countPrimesKerneliPi

.visible .entry _Z17countPrimesKerneliPi(
	.param .u32 _Z17countPrimesKerneliPi_param_0,
	.param .u64 .ptr .align 1 _Z17countPrimesKerneliPi_param_1
)
{
	.reg .pred 	%p<45>;
	.reg .b32 	%r<53>;
	.reg .b64 	%rd<75>;

	ld.param.u32 	%r6, [_Z17countPrimesKerneliPi_param_0];
	ld.param.u64 	%rd36, [_Z17countPrimesKerneliPi_param_1];
	mov.u32 	%r8, %ctaid.x;
	add.s32 	%r1, %r8, 1;
	mov.u32 	%r9, %tid.x;
	add.s32 	%r10, %r9, %r1;
	add.s32 	%r2, %r10, 1;
	setp.ge.s32 	%p1, %r8, %r6;
	setp.gt.s32 	%p2, %r2, %r6;
	or.pred  	%p3, %p1, %p2;
	@%p3 bra 	$L__BB0_60;
	mov.u32 	%r51, %r2;
	mov.u32 	%r52, %r1;
$L__BB0_2:
	mov.u32 	%r3, %r51;
	rem.s32 	%r51, %r52, %r3;
	setp.ne.s32 	%p4, %r51, 0;
	mov.u32 	%r52, %r3;
	@%p4 bra 	$L__BB0_2;
	div.s32 	%r12, %r1, %r3;
	mul.lo.s32 	%r13, %r12, %r2;
	div.s32 	%r14, %r13, %r3;
	cvt.s64.s32 	%rd1, %r14;
	setp.lt.s32 	%p5, %r14, 2;
	@%p5 bra 	$L__BB0_60;
	cvt.u32.u64 	%r15, %rd1;
	setp.eq.s32 	%p6, %r15, 2;
	@%p6 bra 	$L__BB0_59;
	and.b64  	%rd37, %rd1, 1;
	setp.eq.b64 	%p7, %rd37, 1;
	not.pred 	%p8, %p7;
	@%p8 bra 	$L__BB0_60;
	setp.eq.s32 	%p9, %r15, 3;
	@%p9 bra 	$L__BB0_59;
	mul.lo.s64 	%rd38, %rd1, -6148914691236517205;
	setp.lt.u64 	%p10, %rd38, 6148914691236517206;
	@%p10 bra 	$L__BB0_60;
	setp.eq.s32 	%p11, %r15, 5;
	@%p11 bra 	$L__BB0_59;
	mul.lo.s64 	%rd39, %rd1, -3689348814741910323;
	setp.lt.u64 	%p12, %rd39, 3689348814741910324;
	@%p12 bra 	$L__BB0_60;
	setp.eq.s32 	%p13, %r15, 7;
	@%p13 bra 	$L__BB0_59;
	mul.lo.s64 	%rd40, %rd1, 7905747460161236407;
	setp.lt.u64 	%p14, %rd40, 2635249153387078803;
	@%p14 bra 	$L__BB0_60;
	setp.eq.s32 	%p15, %r15, 11;
	@%p15 bra 	$L__BB0_59;
	mul.lo.s64 	%rd41, %rd1, 3353953467947191203;
	setp.lt.u64 	%p16, %rd41, 1676976733973595602;
	@%p16 bra 	$L__BB0_60;
	setp.eq.s32 	%p17, %r15, 13;
	@%p17 bra 	$L__BB0_59;
	mul.lo.s64 	%rd42, %rd1, 5675921253449092805;
	setp.lt.u64 	%p18, %rd42, 1418980313362273202;
	@%p18 bra 	$L__BB0_60;
	setp.eq.s32 	%p19, %r15, 17;
	@%p19 bra 	$L__BB0_59;
	mul.lo.s64 	%rd43, %rd1, -1085102592571150095;
	setp.lt.u64 	%p20, %rd43, 1085102592571150096;
	@%p20 bra 	$L__BB0_60;
	setp.eq.s32 	%p21, %r15, 19;
	@%p21 bra 	$L__BB0_59;
	mul.lo.s64 	%rd44, %rd1, -8737931403336103397;
	setp.lt.u64 	%p22, %rd44, 970881267037344822;
	@%p22 bra 	$L__BB0_60;
	setp.eq.s32 	%p23, %r15, 23;
	@%p23 bra 	$L__BB0_59;
	mul.lo.s64 	%rd45, %rd1, -3208129404123400281;
	setp.lt.u64 	%p24, %rd45, 802032351030850071;
	@%p24 bra 	$L__BB0_60;
	setp.eq.s32 	%p25, %r15, 29;
	@%p25 bra 	$L__BB0_59;
	mul.lo.s64 	%rd46, %rd1, 3816567739388183093;
	setp.lt.u64 	%p26, %rd46, 636094623231363849;
	@%p26 bra 	$L__BB0_60;
	setp.lt.u32 	%p27, %r15, 900;
	@%p27 bra 	$L__BB0_59;
	mov.b64 	%rd66, 30;
$L__BB0_26:
	add.s64 	%rd3, %rd66, 1;
	or.b64  	%rd48, %rd1, %rd3;
	and.b64  	%rd49, %rd48, -4294967296;
	setp.ne.s64 	%p28, %rd49, 0;
	@%p28 bra 	$L__BB0_28;
	cvt.u32.u64 	%r26, %rd3;
	rem.u32 	%r28, %r15, %r26;
	cvt.u64.u32 	%rd67, %r28;
	bra.uni 	$L__BB0_29;
$L__BB0_28:
	rem.u64 	%rd67, %rd1, %rd3;
$L__BB0_29:
	setp.eq.s64 	%p29, %rd67, 0;
	@%p29 bra 	$L__BB0_60;
	add.s64 	%rd7, %rd66, 7;
	or.b64  	%rd50, %rd1, %rd7;
	and.b64  	%rd51, %rd50, -4294967296;
	setp.ne.s64 	%p30, %rd51, 0;
	@%p30 bra 	$L__BB0_32;
	cvt.u32.u64 	%r29, %rd7;
	rem.u32 	%r31, %r15, %r29;
	cvt.u64.u32 	%rd68, %r31;
	bra.uni 	$L__BB0_33;
$L__BB0_32:
	rem.u64 	%rd68, %rd1, %rd7;
$L__BB0_33:
	setp.eq.s64 	%p31, %rd68, 0;
	@%p31 bra 	$L__BB0_60;
	add.s64 	%rd11, %rd66, 11;
	or.b64  	%rd52, %rd1, %rd11;
	and.b64  	%rd53, %rd52, -4294967296;
	setp.ne.s64 	%p32, %rd53, 0;
	@%p32 bra 	$L__BB0_36;
	cvt.u32.u64 	%r32, %rd11;
	rem.u32 	%r34, %r15, %r32;
	cvt.u64.u32 	%rd69, %r34;
	bra.uni 	$L__BB0_37;
$L__BB0_36:
	rem.u64 	%rd69, %rd1, %rd11;
$L__BB0_37:
	setp.eq.s64 	%p33, %rd69, 0;
	@%p33 bra 	$L__BB0_60;
	add.s64 	%rd15, %rd66, 13;
	or.b64  	%rd54, %rd1, %rd15;
	and.b64  	%rd55, %rd54, -4294967296;
	setp.ne.s64 	%p34, %rd55, 0;
	@%p34 bra 	$L__BB0_40;
	cvt.u32.u64 	%r35, %rd15;
	rem.u32 	%r37, %r15, %r35;
	cvt.u64.u32 	%rd70, %r37;
	bra.uni 	$L__BB0_41;
$L__BB0_40:
	rem.u64 	%rd70, %rd1, %rd15;
$L__BB0_41:
	setp.eq.s64 	%p35, %rd70, 0;
	@%p35 bra 	$L__BB0_60;
	add.s64 	%rd19, %rd66, 17;
	or.b64  	%rd56, %rd1, %rd19;
	and.b64  	%rd57, %rd56, -4294967296;
	setp.ne.s64 	%p36, %rd57, 0;
	@%p36 bra 	$L__BB0_44;
	cvt.u32.u64 	%r38, %rd19;
	rem.u32 	%r40, %r15, %r38;
	cvt.u64.u32 	%rd71, %r40;
	bra.uni 	$L__BB0_45;
$L__BB0_44:
	rem.u64 	%rd71, %rd1, %rd19;
$L__BB0_45:
	setp.eq.s64 	%p37, %rd71, 0;
	@%p37 bra 	$L__BB0_60;
	add.s64 	%rd23, %rd66, 19;
	or.b64  	%rd58, %rd1, %rd23;
	and.b64  	%rd59, %rd58, -4294967296;
	setp.ne.s64 	%p38, %rd59, 0;
	@%p38 bra 	$L__BB0_48;
	cvt.u32.u64 	%r41, %rd23;
	rem.u32 	%r43, %r15, %r41;
	cvt.u64.u32 	%rd72, %r43;
	bra.uni 	$L__BB0_49;
$L__BB0_48:
	rem.u64 	%rd72, %rd1, %rd23;
$L__BB0_49:
	setp.eq.s64 	%p39, %rd72, 0;
	@%p39 bra 	$L__BB0_60;
	add.s64 	%rd27, %rd66, 23;
	or.b64  	%rd60, %rd1, %rd27;
	and.b64  	%rd61, %rd60, -4294967296;
	setp.ne.s64 	%p40, %rd61, 0;
	@%p40 bra 	$L__BB0_52;
	cvt.u32.u64 	%r44, %rd27;
	rem.u32 	%r46, %r15, %r44;
	cvt.u64.u32 	%rd73, %r46;
	bra.uni 	$L__BB0_53;
$L__BB0_52:
	rem.u64 	%rd73, %rd1, %rd27;
$L__BB0_53:
	setp.eq.s64 	%p41, %rd73, 0;
	@%p41 bra 	$L__BB0_60;
	add.s64 	%rd31, %rd66, 29;
	or.b64  	%rd62, %rd1, %rd31;
	and.b64  	%rd63, %rd62, -4294967296;
	setp.ne.s64 	%p42, %rd63, 0;
	@%p42 bra 	$L__BB0_56;
	cvt.u32.u64 	%r47, %rd31;
	rem.u32 	%r49, %r15, %r47;
	cvt.u64.u32 	%rd74, %r49;
	bra.uni 	$L__BB0_57;
$L__BB0_56:
	rem.u64 	%rd74, %rd1, %rd31;
$L__BB0_57:
	setp.eq.s64 	%p43, %rd74, 0;
	@%p43 bra 	$L__BB0_60;
	add.s64 	%rd66, %rd66, 30;
	mul.lo.s64 	%rd64, %rd66, %rd66;
	setp.le.s64 	%p44, %rd64, %rd1;
	@%p44 bra 	$L__BB0_26;
$L__BB0_59:
	cvta.to.global.u64 	%rd65, %rd36;
	atom.global.add.u32 	%r50, [%rd65], 1;
$L__BB0_60:
	ret;

}


// ===== COMPILED SASS (sm_100) =====

	.target	sm_100

	.elftype	@"ET_EXEC"


//--------------------- .note.nv.tkinfo           --------------------------
	.section	.note.nv.tkinfo,"",@"SHT_NOTE"
	.sectionflags	@"SHF_NOTE_NV_TKINFO"
	.tkinfo
        /*0018*/ 	.word	0x00000002
        /*0030*/ 	.string	""
        /*0030*/ 	.string	"ptxas"
        /*0030*/ 	.string	"Cuda compilation tools, release 13.0, V13.0.88"
        /*0030*/ 	.string	"Build cuda_13.0.r13.0/compiler.36424714_0"
        /*0030*/ 	.string	"-arch sm_100 -m 64 "



//--------------------- .note.nv.cuinfo           --------------------------
	.section	.note.nv.cuinfo,"",@"SHT_NOTE"
	.sectionflags	@"SHF_NOTE_NV_CUINFO"
        /*0018*/ 	.short	0x0002
        /*001a*/ 	.short	0x0064
        /*001c*/ 	.short	0x0082
	.zero		2


//--------------------- .nv.info                  --------------------------
	.section	.nv.info,"",@"SHT_CUDA_INFO"
	.align	4


	//----- nvinfo : EIATTR_REGCOUNT
	.align		4
        /*0000*/ 	.byte	0x04, 0x2f
        /*0002*/ 	.short	(.L_1 - .L_0)
	.align		4
.L_0:
        /*0004*/ 	.word	index@(_Z17countPrimesKerneliPi)
        /*0008*/ 	.word	0x00000014


	//----- nvinfo : EIATTR_FRAME_SIZE
	.align		4
.L_1:
        /*000c*/ 	.byte	0x04, 0x11
        /*000e*/ 	.short	(.L_3 - .L_2)
	.align		4
.L_2:
        /*0010*/ 	.word	index@($__internal_0_$__cuda_sm20_rem_u64)
        /*0014*/ 	.word	0x00000000


	//----- nvinfo : EIATTR_FRAME_SIZE
	.align		4
.L_3:
        /*0018*/ 	.byte	0x04, 0x11
        /*001a*/ 	.short	(.L_5 - .L_4)
	.align		4
.L_4:
        /*001c*/ 	.word	index@(_Z17countPrimesKerneliPi)
        /*0020*/ 	.word	0x00000000


	//----- nvinfo : EIATTR_MIN_STACK_SIZE
	.align		4
.L_5:
        /*0024*/ 	.byte	0x04, 0x12
        /*0026*/ 	.short	(.L_7 - .L_6)
	.align		4
.L_6:
        /*0028*/ 	.word	index@(_Z17countPrimesKerneliPi)
        /*002c*/ 	.word	0x00000000
.L_7:


//--------------------- .nv.compat                --------------------------
	.section	.nv.compat,"",@"SHT_CUDA_COMPAT_INFO"
	.align	4
        /*0000*/ 	.byte	0x02, 0x09, 0x00, 0x00, 0x02, 0x02, 0x01, 0x00, 0x02, 0x05, 0x05, 0x00, 0x03, 0x07, 0x01, 0x01
        /*0010*/ 	.byte	0x02, 0x03, 0x00, 0x00, 0x02, 0x06, 0x01, 0x00, 0x04, 0x0b, 0x08, 0x00, 0x09, 0x00, 0x00, 0x00
        /*0020*/ 	.byte	0x00, 0x00, 0x00, 0x00


//--------------------- .nv.info._Z17countPrimesKerneliPi --------------------------
	.section	.nv.info._Z17countPrimesKerneliPi,"",@"SHT_CUDA_INFO"
	.sectionflags	@""
	.align	4


	//----- nvinfo : EIATTR_CUDA_API_VERSION
	.align		4
        /*0000*/ 	.byte	0x04, 0x37
        /*0002*/ 	.short	(.L_9 - .L_8)
.L_8:
        /*0004*/ 	.word	0x00000082


	//----- nvinfo : EIATTR_KPARAM_INFO
	.align		4
.L_9:
        /*0008*/ 	.byte	0x04, 0x17
        /*000a*/ 	.short	(.L_11 - .L_10)
.L_10:
        /*000c*/ 	.word	0x00000000
        /*0010*/ 	.short	0x0001
        /*0012*/ 	.short	0x0008
        /*0014*/ 	.byte	0x00, 0xf5, 0x21, 0x00


	//----- nvinfo : EIATTR_KPARAM_INFO
	.align		4
.L_11:
        /*0018*/ 	.byte	0x04, 0x17
        /*001a*/ 	.short	(.L_13 - .L_12)
.L_12:
        /*001c*/ 	.word	0x00000000
        /*0020*/ 	.short	0x0000
        /*0022*/ 	.short	0x0000
        /*0024*/ 	.byte	0x00, 0xf0, 0x11, 0x00


	//----- nvinfo : EIATTR_SPARSE_MMA_MASK
	.align		4
.L_13:
        /*0028*/ 	.byte	0x03, 0x50
        /*002a*/ 	.short	0x0000


	//----- nvinfo : EIATTR_MAXREG_COUNT
	.align		4
        /*002c*/ 	.byte	0x03, 0x1b
        /*002e*/ 	.short	0x00ff


	//----- nvinfo : EIATTR_MERCURY_ISA_VERSION
	.align		4
        /*0030*/ 	.byte	0x03, 0x5f
        /*0032*/ 	.short	0x0101


	//----- nvinfo : EIATTR_INT_WARP_WIDE_INSTR_OFFSETS
	.align		4
        /*0034*/ 	.byte	0x04, 0x31
        /*0036*/ 	.short	(.L_15 - .L_14)


	//   ....[0]....
.L_14:
        /*0038*/ 	.word	0x00001ad0


	//----- nvinfo : EIATTR_VRC_CTA_INIT_COUNT
	.align		4
.L_15:
        /*003c*/ 	.byte	0x02, 0x4a
	.zero		1
	.zero		1


	//----- nvinfo : EIATTR_EXIT_INSTR_OFFSETS
	.align		4
        /*0040*/ 	.byte	0x04, 0x1c
        /*0042*/ 	.short	(.L_17 - .L_16)


	//   ....[0]....
.L_16:
        /*0044*/ 	.word	0x00000080


	//   ....[1]....
        /*0048*/ 	.word	0x00000420


	//   ....[2]....
        /*004c*/ 	.word	0x000004a0


	//   ....[3]....
        /*0050*/ 	.word	0x00000540


	//   ....[4]....
        /*0054*/ 	.word	0x000005d0


	//   ....[5]....
        /*0058*/ 	.word	0x00000660


	//   ....[6]....
        /*005c*/ 	.word	0x000006f0


	//   ....[7]....
        /*0060*/ 	.word	0x00000780


	//   ....[8]....
        /*0064*/ 	.word	0x00000810


	//   ....[9]....
        /*0068*/ 	.word	0x000008a0


	//   ....[10]....
        /*006c*/ 	.word	0x00000930


	//   ....[11]....
        /*0070*/ 	.word	0x000009c0


	//   ....[12]....
        /*0074*/ 	.word	0x00000c00


	//   ....[13]....
        /*0078*/ 	.word	0x00000e00


	//   ....[14]....
        /*007c*/ 	.word	0x00001000


	//   ....[15]....
        /*0080*/ 	.word	0x00001200


	//   ....[16]....
        /*0084*/ 	.word	0x00001400


	//   ....[17]....
        /*0088*/ 	.word	0x00001600


	//   ....[18]....
        /*008c*/ 	.word	0x00001800


	//   ....[19]....
        /*0090*/ 	.word	0x00001a00


	//   ....[20]....
        /*0094*/ 	.word	0x00001b20


	//----- nvinfo : EIATTR_CRS_STACK_SIZE
	.align		4
.L_17:
        /*0098*/ 	.byte	0x04, 0x1e
        /*009a*/ 	.short	(.L_19 - .L_18)
.L_18:
        /*009c*/ 	.word	0x00000000


	//----- nvinfo : EIATTR_CBANK_PARAM_SIZE
	.align		4
.L_19:
        /*00a0*/ 	.byte	0x03, 0x19
        /*00a2*/ 	.short	0x0010


	//----- nvinfo : EIATTR_PARAM_CBANK
	.align		4
        /*00a4*/ 	.byte	0x04, 0x0a
        /*00a6*/ 	.short	(.L_21 - .L_20)
	.align		4
.L_20:
        /*00a8*/ 	.word	index@(.nv.constant0._Z17countPrimesKerneliPi)
        /*00ac*/ 	.short	0x0380
        /*00ae*/ 	.short	0x0010


	//----- nvinfo : EIATTR_SW_WAR
	.align		4
.L_21:
        /*00b0*/ 	.byte	0x04, 0x36
        /*00b2*/ 	.short	(.L_23 - .L_22)
.L_22:
        /*00b4*/ 	.word	0x00000008
.L_23:


//--------------------- .nv.callgraph             --------------------------
	.section	.nv.callgraph,"",@"SHT_CUDA_CALLGRAPH"
	.align	4
	.sectionentsize	8
	.align		4
        /*0000*/ 	.word	0x00000000
	.align		4
        /*0004*/ 	.word	0xffffffff
	.align		4
        /*0008*/ 	.word	0x00000000
	.align		4
        /*000c*/ 	.word	0xfffffffe
	.align		4
        /*0010*/ 	.word	0x00000000
	.align		4
        /*0014*/ 	.word	0xfffffffd
	.align		4
        /*0018*/ 	.word	0x00000000
	.align		4
        /*001c*/ 	.word	0xfffffffc


//--------------------- .text._Z17countPrimesKerneliPi --------------------------
	.section	.text._Z17countPrimesKerneliPi,"ax",@progbits
	.align	128
        .global         _Z17countPrimesKerneliPi
        .type           _Z17countPrimesKerneliPi,@function
        .size           _Z17countPrimesKerneliPi,(.L_x_30 - _Z17countPrimesKerneliPi)
        .other          _Z17countPrimesKerneliPi,@"STO_CUDA_ENTRY STV_DEFAULT"
_Z17countPrimesKerneliPi:
.text._Z17countPrimesKerneliPi:
[----:B------:R-:W-:Y:S01]  /*0000*/  LDC R1, c[0x0][0x37c] ;  /* 0x0000df00ff017b82 */ /* 0x000fe20000000800 */
[----:B------:R-:W0:Y:S01]  /*0010*/  S2R R0, SR_CTAID.X ;  /* 0x0000000000007919 */ /* 0x000e220000002500 */
[----:B------:R-:W1:Y:S01]  /*0020*/  LDCU UR4, c[0x0][0x380] ;  /* 0x00007000ff0477ac */ /* 0x000e620008000800 */
[----:B------:R-:W2:Y:S01]  /*0030*/  S2R R2, SR_TID.X ;  /* 0x0000000000027919 */ /* 0x000ea20000002100 */
[----:B0-----:R-:W-:-:S05]  /*0040*/  VIADD R3, R0, 0x1 ;  /* 0x0000000100037836 */ /* 0x001fca0000000000 */
[----:B--2---:R-:W-:-:S04]  /*0050*/  IADD3 R2, PT, PT, R2, 0x1, R3 ;  /* 0x0000000102027810 */ /* 0x004fc80007ffe003 */
[----:B-1----:R-:W-:-:S04]  /*0060*/  ISETP.GT.AND P0, PT, R2, UR4, PT ;  /* 0x0000000402007c0c */ /* 0x002fc8000bf04270 */
[----:B------:R-:W-:-:S13]  /*0070*/  ISETP.GE.OR P0, PT, R0, UR4, P0 ;  /* 0x0000000400007c0c */ /* 0x000fda0008706670 */
[----:B------:R-:W-:Y:S05]  /*0080*/  @P0 EXIT ;  /* 0x000000000000094d */ /* 0x000fea0003800000 */
[----:B------:R-:W-:Y:S01]  /*0090*/  BSSY.RECONVERGENT B0, `(.L_x_0) ;  /* 0x000001e000007945 */ /* 0x000fe20003800200 */
[----:B------:R-:W-:Y:S02]  /*00a0*/  IMAD.MOV.U32 R6, RZ, RZ, R2 ;  /* 0x000000ffff067224 */ /* 0x000fe400078e0002 */
[----:B------:R-:W-:-:S07]  /*00b0*/  IMAD.MOV.U32 R7, RZ, RZ, R3 ;  /* 0x000000ffff077224 */ /* 0x000fce00078e0003 */
.L_x_1:
[-C--:B------:R-:W-:Y:S02]  /*00c0*/  IABS R0, R6.reuse ;  /* 0x0000000600007213 */ /* 0x080fe40000000000 */
[----:B------:R-:W-:Y:S02]  /*00d0*/  IABS R10, R7 ;  /* 0x00000007000a7213 */ /* 0x000fe40000000000 */
[----:B------:R-:W0:Y:S01]  /*00e0*/  I2F.RP R8, R0 ;  /* 0x0000000000087306 */ /* 0x000e220000209400 */
[----:B------:R-:W-:Y:S02]  /*00f0*/  IABS R11, R6 ;  /* 0x00000006000b7213 */ /* 0x000fe40000000000 */
[----:B------:R-:W-:-:S03]  /*0100*/  ISETP.GE.AND P1, PT, R7, RZ, PT ;  /* 0x000000ff0700720c */ /* 0x000fc60003f26270 */
[----:B------:R-:W-:Y:S02]  /*0110*/  IMAD.MOV R11, RZ, RZ, -R11 ;  /* 0x000000ffff0b7224 */ /* 0x000fe400078e0a0b */
[----:B0-----:R-:W0:Y:S02]  /*0120*/  MUFU.RCP R8, R8 ;  /* 0x0000000800087308 */ /* 0x001e240000001000 */
[----:B0-----:R-:W-:-:S06]  /*0130*/  VIADD R4, R8, 0xffffffe ;  /* 0x0ffffffe08047836 */ /* 0x001fcc0000000000 */
[----:B------:R0:W1:Y:S02]  /*0140*/  F2I.FTZ.U32.TRUNC.NTZ R5, R4 ;  /* 0x0000000400057305 */ /* 0x000064000021f000 */
[----:B0-----:R-:W-:Y:S02]  /*0150*/  IMAD.MOV.U32 R4, RZ, RZ, RZ ;  /* 0x000000ffff047224 */ /* 0x001fe400078e00ff */
[----:B-1----:R-:W-:-:S04]  /*0160*/  IMAD.MOV R9, RZ, RZ, -R5 ;  /* 0x000000ffff097224 */ /* 0x002fc800078e0a05 */
[----:B------:R-:W-:-:S04]  /*0170*/  IMAD R9, R9, R0, RZ ;  /* 0x0000000009097224 */ /* 0x000fc800078e02ff */
[----:B------:R-:W-:-:S06]  /*0180*/  IMAD.HI.U32 R5, R5, R9, R4 ;  /* 0x0000000905057227 */ /* 0x000fcc00078e0004 */
[----:B------:R-:W-:-:S04]  /*0190*/  IMAD.HI.U32 R4, R5, R10, RZ ;  /* 0x0000000a05047227 */ /* 0x000fc800078e00ff */
[----:B------:R-:W-:Y:S01]  /*01a0*/  IMAD R9, R4, R11, R10 ;  /* 0x0000000b04097224 */ /* 0x000fe200078e020a */
[-C--:B------:R-:W-:Y:S02]  /*01b0*/  LOP3.LUT R4, RZ, R6.reuse, RZ, 0x33, !PT ;  /* 0x00000006ff047212 */ /* 0x080fe400078e33ff */
[----:B------:R-:W-:Y:S02]  /*01c0*/  MOV R10, R6 ;  /* 0x00000006000a7202 */ /* 0x000fe40000000f00 */
[----:B------:R-:W-:-:S03]  /*01d0*/  ISETP.GT.U32.AND P0, PT, R0, R9, PT ;  /* 0x000000090000720c */ /* 0x000fc60003f04070 */
[----:B------:R-:W-:-:S10]  /*01e0*/  IMAD.MOV.U32 R7, RZ, RZ, R10 ;  /* 0x000000ffff077224 */ /* 0x000fd400078e000a */
[----:B------:R-:W-:-:S05]  /*01f0*/  @!P0 IMAD.IADD R9, R9, 0x1, -R0 ;  /* 0x0000000109098824 */ /* 0x000fca00078e0a00 */
[----:B------:R-:W-:-:S13]  /*0200*/  ISETP.GT.U32.AND P0, PT, R0, R9, PT ;  /* 0x000000090000720c */ /* 0x000fda0003f04070 */
[----:B------:R-:W-:Y:S01]  /*0210*/  @!P0 IMAD.IADD R9, R9, 0x1, -R0 ;  /* 0x0000000109098824 */ /* 0x000fe200078e0a00 */
[----:B------:R-:W-:-:S03]  /*0220*/  ISETP.NE.AND P0, PT, R6, RZ, PT ;  /* 0x000000ff0600720c */ /* 0x000fc60003f05270 */
[----:B------:R-:W-:-:S05]  /*0230*/  @!P1 IMAD.MOV R9, RZ, RZ, -R9 ;  /* 0x000000ffff099224 */ /* 0x000fca00078e0a09 */
[----:B------:R-:W-:-:S04]  /*0240*/  SEL R6, R4, R9, !P0 ;  /* 0x0000000904067207 */ /* 0x000fc80004000000 */
[----:B------:R-:W-:-:S13]  /*0250*/  ISETP.NE.AND P1, PT, R6, RZ, PT ;  /* 0x000000ff0600720c */ /* 0x000fda0003f25270 */
[----:B------:R-:W-:Y:S05]  /*0260*/  @P1 BRA `(.L_x_1) ;  /* 0xfffffffc00941947 */ /* 0x000fea000383ffff */
[----:B------:R-:W-:Y:S05]  /*0270*/  BSYNC.RECONVERGENT B0 ;  /* 0x0000000000007941 */ /* 0x000fea0003800200 */
.L_x_0:
[----:B------:R-:W-:Y:S02]  /*0280*/  IABS R8, R3 ;  /* 0x0000000300087213 */ /* 0x000fe40000000000 */
[----:B------:R-:W-:-:S03]  /*0290*/  LOP3.LUT R3, R3, R10, RZ, 0x3c, !PT ;  /* 0x0000000a03037212 */ /* 0x000fc600078e3cff */
[----:B------:R-:W-:Y:S01]  /*02a0*/  IMAD.HI.U32 R6, R5, R8, RZ ;  /* 0x0000000805067227 */ /* 0x000fe200078e00ff */
[----:B------:R-:W-:-:S03]  /*02b0*/  ISETP.GE.AND P3, PT, R3, RZ, PT ;  /* 0x000000ff0300720c */ /* 0x000fc60003f66270 */
[----:B------:R-:W-:-:S05]  /*02c0*/  IMAD R7, R6, R11, R8 ;  /* 0x0000000b06077224 */ /* 0x000fca00078e0208 */
[----:B------:R-:W-:-:S13]  /*02d0*/  ISETP.GT.U32.AND P2, PT, R0, R7, PT ;  /* 0x000000070000720c */ /* 0x000fda0003f44070 */
[----:B------:R-:W-:Y:S02]  /*02e0*/  @!P2 IMAD.IADD R7, R7, 0x1, -R0 ;  /* 0x000000010707a824 */ /* 0x000fe400078e0a00 */
[----:B------:R-:W-:-:S03]  /*02f0*/  @!P2 VIADD R6, R6, 0x1 ;  /* 0x000000010606a836 */ /* 0x000fc60000000000 */
[----:B------:R-:W-:-:S13]  /*0300*/  ISETP.GE.U32.AND P1, PT, R7, R0, PT ;  /* 0x000000000700720c */ /* 0x000fda0003f26070 */
[----:B------:R-:W-:-:S04]  /*0310*/  @P1 VIADD R6, R6, 0x1 ;  /* 0x0000000106061836 */ /* 0x000fc80000000000 */
[----:B------:R-:W-:-:S05]  /*0320*/  @!P3 IMAD.MOV R6, RZ, RZ, -R6 ;  /* 0x000000ffff06b224 */ /* 0x000fca00078e0a06 */
[----:B------:R-:W-:-:S05]  /*0330*/  SEL R3, R4, R6, !P0 ;  /* 0x0000000604037207 */ /* 0x000fca0004000000 */
[----:B------:R-:W-:-:S05]  /*0340*/  IMAD R3, R2, R3, RZ ;  /* 0x0000000302037224 */ /* 0x000fca00078e02ff */
        /* <DEDUP_REMOVED lines=11> */
[----:B------:R-:W-:-:S04]  /*0400*/  SEL R0, R4, R5, !P0 ;  /* 0x0000000504007207 */ /* 0x000fc80004000000 */
[----:B------:R-:W-:-:S13]  /*0410*/  ISETP.GE.AND P0, PT, R0, 0x2, PT ;  /* 0x000000020000780c */ /* 0x000fda0003f06270 */
[----:B------:R-:W-:Y:S05]  /*0420*/  @!P0 EXIT ;  /* 0x000000000000894d */ /* 0x000fea0003800000 */
[----:B------:R-:W-:Y:S01]  /*0430*/  ISETP.NE.AND P0, PT, R0, 0x2, PT ;  /* 0x000000020000780c */ /* 0x000fe20003f05270 */
[----:B------:R-:W0:Y:S01]  /*0440*/  LDCU.64 UR4, c[0x0][0x358] ;  /* 0x00006b00ff0477ac */ /* 0x000e220008000a00 */
[----:B------:R-:W-:Y:S11]  /*0450*/  BSSY.RECONVERGENT B0, `(.L_x_2) ;  /* 0x0000165000007945 */ /* 0x000ff60003800200 */
[----:B------:R-:W-:Y:S05]  /*0460*/  @!P0 BRA `(.L_x_3) ;  /* 0x00000014008c8947 */ /* 0x000fea0003800000 */
[----:B------:R-:W-:-:S04]  /*0470*/  LOP3.LUT R2, R0, 0x1, RZ, 0xc0, !PT ;  /* 0x0000000100027812 */ /* 0x000fc800078ec0ff */
[----:B------:R-:W-:-:S04]  /*0480*/  ISETP.NE.U32.AND P0, PT, R2, 0x1, PT ;  /* 0x000000010200780c */ /* 0x000fc80003f05070 */
[----:B------:R-:W-:-:S13]  /*0490*/  ISETP.NE.U32.AND.EX P0, PT, RZ, RZ, PT, P0 ;  /* 0x000000ffff00720c */ /* 0x000fda0003f05100 */
[----:B0-----:R-:W-:Y:S05]  /*04a0*/  @P0 EXIT ;  /* 0x000000000000094d */ /* 0x001fea0003800000 */
[----:B------:R-:W-:-:S13]  /*04b0*/  ISETP.NE.AND P0, PT, R0, 0x3, PT ;  /* 0x000000030000780c */ /* 0x000fda0003f05270 */
[----:B------:R-:W-:Y:S05]  /*04c0*/  @!P0 BRA `(.L_x_3) ;  /* 0x0000001400748947 */ /* 0x000fea0003800000 */
[----:B------:R-:W-:Y:S01]  /*04d0*/  SHF.R.S32.HI R2, RZ, 0x1f, R0 ;  /* 0x0000001fff027819 */ /* 0x000fe20000011400 */
[----:B------:R-:W-:-:S04]  /*04e0*/  IMAD.WIDE.U32 R4, R0, -0x55555555, RZ ;  /* 0xaaaaaaab00047825 */ /* 0x000fc800078e00ff */
[----:B------:R-:W-:Y:S01]  /*04f0*/  IMAD R3, R2, -0x55555555, RZ ;  /* 0xaaaaaaab02037824 */ /* 0x000fe200078e02ff */
[----:B------:R-:W-:-:S03]  /*0500*/  ISETP.GE.U32.AND P0, PT, R4, 0x55555556, PT ;  /* 0x555555560400780c */ /* 0x000fc60003f06070 */
[----:B------:R-:W-:-:S05]  /*0510*/  IMAD R3, R0, -0x55555556, R3 ;  /* 0xaaaaaaaa00037824 */ /* 0x000fca00078e0203 */
[----:B------:R-:W-:-:S04]  /*0520*/  IADD3 R4, PT, PT, R5, R3, RZ ;  /* 0x0000000305047210 */ /* 0x000fc80007ffe0ff */
[----:B------:R-:W-:-:S13]  /*0530*/  ISETP.GE.U32.AND.EX P0, PT, R4, 0x55555555, PT, P0 ;  /* 0x555555550400780c */ /* 0x000fda0003f06100 */
[----:B------:R-:W-:Y:S05]  /*0540*/  @!P0 EXIT ;  /* 0x000000000000894d */ /* 0x000fea0003800000 */
[----:B------:R-:W-:-:S13]  /*0550*/  ISETP.NE.AND P0, PT, R0, 0x5, PT ;  /* 0x000000050000780c */ /* 0x000fda0003f05270 */
[----:B------:R-:W-:Y:S05]  /*0560*/  @!P0 BRA `(.L_x_3) ;  /* 0x00000014004c8947 */ /* 0x000fea0003800000 */
[----:B------:R-:W-:Y:S02]  /*0570*/  IMAD R3, R2, -0x33333333, RZ ;  /* 0xcccccccd02037824 */ /* 0x000fe400078e02ff */
[----:B------:R-:W-:-:S04]  /*0580*/  IMAD.WIDE.U32 R4, R0, -0x33333333, RZ ;  /* 0xcccccccd00047825 */ /* 0x000fc800078e00ff */
[----:B------:R-:W-:Y:S01]  /*0590*/  IMAD R3, R0, -0x33333334, R3 ;  /* 0xcccccccc00037824 */ /* 0x000fe200078e0203 */
[----:B------:R-:W-:-:S03]  /*05a0*/  ISETP.GE.U32.AND P0, PT, R4, 0x33333334, PT ;  /* 0x333333340400780c */ /* 0x000fc60003f06070 */
[----:B------:R-:W-:-:S05]  /*05b0*/  IMAD.IADD R4, R5, 0x1, R3 ;  /* 0x0000000105047824 */ /* 0x000fca00078e0203 */
[----:B------:R-:W-:-:S13]  /*05c0*/  ISETP.GE.U32.AND.EX P0, PT, R4, 0x33333333, PT, P0 ;  /* 0x333333330400780c */ /* 0x000fda0003f06100 */
[----:B------:R-:W-:Y:S05]  /*05d0*/  @!P0 EXIT ;  /* 0x000000000000894d */ /* 0x000fea0003800000 */
[----:B------:R-:W-:-:S13]  /*05e0*/  ISETP.NE.AND P0, PT, R0, 0x7, PT ;  /* 0x000000070000780c */ /* 0x000fda0003f05270 */
[----:B------:R-:W-:Y:S05]  /*05f0*/  @!P0 BRA `(.L_x_3) ;  /* 0x0000001400288947 */ /* 0x000fea0003800000 */
[----:B------:R-:W-:Y:S02]  /*0600*/  IMAD R3, R2, -0x49249249, RZ ;  /* 0xb6db6db702037824 */ /* 0x000fe400078e02ff */
[----:B------:R-:W-:-:S04]  /*0610*/  IMAD.WIDE.U32 R4, R0, -0x49249249, RZ ;  /* 0xb6db6db700047825 */ /* 0x000fc800078e00ff */
[----:B------:R-:W-:Y:S01]  /*0620*/  IMAD R3, R0, 0x6db6db6d, R3 ;  /* 0x6db6db6d00037824 */ /* 0x000fe200078e0203 */
[----:B------:R-:W-:-:S03]  /*0630*/  ISETP.GE.U32.AND P0, PT, R4, -0x6db6db6d, PT ;  /* 0x924924930400780c */ /* 0x000fc60003f06070 */
        /* <DEDUP_REMOVED lines=32> */
[----:B------:R-:W-:Y:S02]  /*0840*/  IMAD R3, R2, 0x286bca1b, RZ ;  /* 0x286bca1b02037824 */ /* 0x000fe400078e02ff */
[----:B------:R-:W-:-:S04]  /*0850*/  IMAD.WIDE.U32 R4, R0, 0x286bca1b, RZ ;  /* 0x286bca1b00047825 */ /* 0x000fc800078e00ff */
        /* <DEDUP_REMOVED lines=10> */
[----:B------:R-:W-:-:S03]  /*0900*/  ISETP.GE.U32.AND P0, PT, R4, -0x7a6f4de9, PT ;  /* 0x8590b2170400780c */ /* 0x000fc60003f06070 */
[----:B------:R-:W-:-:S05]  /*0910*/  IMAD.IADD R4, R5, 0x1, R3 ;  /* 0x0000000105047824 */ /* 0x000fca00078e0203 */
[----:B------:R-:W-:-:S13]  /*0920*/  ISETP.GE.U32.AND.EX P0, PT, R4, 0xb21642c, PT, P0 ;  /* 0x0b21642c0400780c */ /* 0x000fda0003f06100 */
[----:B------:R-:W-:Y:S05]  /*0930*/  @!P0 EXIT ;  /* 0x000000000000894d */ /* 0x000fea0003800000 */
[----:B------:R-:W-:-:S13]  /*0940*/  ISETP.NE.AND P0, PT, R0, 0x1d, PT ;  /* 0x0000001d0000780c */ /* 0x000fda0003f05270 */
[----:B------:R-:W-:Y:S05]  /*0950*/  @!P0 BRA `(.L_x_3) ;  /* 0x0000001000508947 */ /* 0x000fea0003800000 */
[----:B------:R-:W-:Y:S02]  /*0960*/  IMAD R3, R2, 0x4f72c235, RZ ;  /* 0x4f72c23502037824 */ /* 0x000fe400078e02ff */
[----:B------:R-:W-:-:S04]  /*0970*/  IMAD.WIDE.U32 R4, R0, 0x4f72c235, RZ ;  /* 0x4f72c23500047825 */ /* 0x000fc800078e00ff */
[----:B------:R-:W-:Y:S01]  /*0980*/  IMAD R3, R0, 0x34f72c23, R3 ;  /* 0x34f72c2300037824 */ /* 0x000fe200078e0203 */
[----:B------:R-:W-:-:S03]  /*0990*/  ISETP.GE.U32.AND P0, PT, R4, -0x72c234f7, PT ;  /* 0x8d3dcb090400780c */ /* 0x000fc60003f06070 */
[----:B------:R-:W-:-:S05]  /*09a0*/  IMAD.IADD R4, R5, 0x1, R3 ;  /* 0x0000000105047824 */ /* 0x000fca00078e0203 */
[----:B------:R-:W-:-:S13]  /*09b0*/  ISETP.GE.U32.AND.EX P0, PT, R4, 0x8d3dcb0, PT, P0 ;  /* 0x08d3dcb00400780c */ /* 0x000fda0003f06100 */
[----:B------:R-:W-:Y:S05]  /*09c0*/  @!P0 EXIT ;  /* 0x000000000000894d */ /* 0x000fea0003800000 */
[----:B------:R-:W-:-:S13]  /*09d0*/  ISETP.GE.U32.AND P0, PT, R0, 0x384, PT ;  /* 0x000003840000780c */ /* 0x000fda0003f06070 */
[----:B------:R-:W-:Y:S05]  /*09e0*/  @!P0 BRA `(.L_x_3) ;  /* 0x00000010002c8947 */ /* 0x000fea0003800000 */
[----:B------:R-:W-:Y:S02]  /*09f0*/  HFMA2 R4, -RZ, RZ, 0, 0 ;  /* 0x00000000ff047431 */ /* 0x000fe400000001ff */
[----:B------:R-:W-:-:S07]  /*0a00*/  IMAD.MOV.U32 R3, RZ, RZ, 0x1e ;  /* 0x0000001eff037424 */ /* 0x000fce00078e00ff */
.L_x_28:
[----:B------:R-:W-:Y:S01]  /*0a10*/  IADD3 R8, P0, PT, R3, 0x1, RZ ;  /* 0x0000000103087810 */ /* 0x000fe20007f1e0ff */
[----:B------:R-:W-:Y:S04]  /*0a20*/  BSSY.RECONVERGENT B1, `(.L_x_4) ;  /* 0x000001d000017945 */ /* 0x000fe80003800200 */
[----:B------:R-:W-:-:S05]  /*0a30*/  IMAD.X R5, RZ, RZ, R4, P0 ;  /* 0x000000ffff057224 */ /* 0x000fca00000e0604 */
[----:B------:R-:W-:-:S04]  /*0a40*/  LOP3.LUT R6, R2, R5, RZ, 0xfc, !PT ;  /* 0x0000000502067212 */ /* 0x000fc800078efcff */
[----:B------:R-:W-:-:S13]  /*0a50*/  ISETP.NE.U32.AND P0, PT, R6, RZ, PT ;  /* 0x000000ff0600720c */ /* 0x000fda0003f05070 */
[----:B------:R-:W-:Y:S05]  /*0a60*/  @P0 BRA `(.L_x_5) ;  /* 0x0000000000500947 */ /* 0x000fea0003800000 */
[----:B------:R-:W0:Y:S01]  /*0a70*/  I2F.U32.RP R5, R8 ;  /* 0x0000000800057306 */ /* 0x000e220000209000 */
[----:B------:R-:W-:-:S07]  /*0a80*/  ISETP.NE.U32.AND P1, PT, R8, RZ, PT ;  /* 0x000000ff0800720c */ /* 0x000fce0003f25070 */
        /* <DEDUP_REMOVED lines=8> */
[----:B------:R-:W-:-:S04]  /*0b10*/  IMAD.MOV R7, RZ, RZ, -R7 ;  /* 0x000000ffff077224 */ /* 0x000fc800078e0a07 */
[----:B------:R-:W-:-:S05]  /*0b20*/  IMAD R7, R8, R7, R0 ;  /* 0x0000000708077224 */ /* 0x000fca00078e0200 */
[----:B------:R-:W-:-:S13]  /*0b30*/  ISETP.GE.U32.AND P0, PT, R7, R8, PT ;  /* 0x000000080700720c */ /* 0x000fda0003f06070 */
[----:B------:R-:W-:-:S05]  /*0b40*/  @P0 IMAD.IADD R7, R7, 0x1, -R8 ;  /* 0x0000000107070824 */ /* 0x000fca00078e0a08 */
[----:B------:R-:W-:-:S13]  /*0b50*/  ISETP.GE.U32.AND P0, PT, R7, R8, PT ;  /* 0x000000080700720c */ /* 0x000fda0003f06070 */
[----:B------:R-:W-:Y:S01]  /*0b60*/  @P0 IMAD.IADD R7, R7, 0x1, -R8 ;  /* 0x0000000107070824 */ /* 0x000fe200078e0a08 */
[----:B------:R-:W-:-:S04]  /*0b70*/  @!P1 LOP3.LUT R7, RZ, R8, RZ, 0x33, !PT ;  /* 0x00000008ff079212 */ /* 0x000fc800078e33ff */
[----:B------:R-:W-:-:S04]  /*0b80*/  ISETP.NE.U32.AND P0, PT, R7, RZ, PT ;  /* 0x000000ff0700720c */ /* 0x000fc80003f05070 */
[----:B------:R-:W-:Y:S01]  /*0b90*/  ISETP.NE.AND.EX P0, PT, RZ, RZ, PT, P0 ;  /* 0x000000ffff00720c */ /* 0x000fe20003f05300 */
[----:B------:R-:W-:-:S12]  /*0ba0*/  BRA `(.L_x_6) ;  /* 0x0000000000107947 */ /* 0x000fd80003800000 */
.L_x_5:
[----:B------:R-:W-:-:S07]  /*0bb0*/  MOV R6, 0xbd0 ;  /* 0x00000bd000067802 */ /* 0x000fce0000000f00 */
[----:B------:R-:W-:Y:S05]  /*0bc0*/  CALL.REL.NOINC `($__internal_0_$__cuda_sm20_rem_u64) ;  /* 0x0000000c00d87944 */ /* 0x000fea0003c00000 */
[----:B------:R-:W-:-:S04]  /*0bd0*/  ISETP.NE.U32.AND P0, PT, R5, RZ, PT ;  /* 0x000000ff0500720c */ /* 0x000fc80003f05070 */
[----:B------:R-:W-:-:S13]  /*0be0*/  ISETP.NE.AND.EX P0, PT, R8, RZ, PT, P0 ;  /* 0x000000ff0800720c */ /* 0x000fda0003f05300 */
.L_x_6:
[----:B------:R-:W-:Y:S05]  /*0bf0*/  BSYNC.RECONVERGENT B1 ;  /* 0x0000000000017941 */ /* 0x000fea0003800200 */
.L_x_4:
[----:B------:R-:W-:Y:S05]  /*0c00*/  @!P0 EXIT ;  /* 0x000000000000894d */ /* 0x000fea0003800000 */
        /* <DEDUP_REMOVED lines=11> */
[----:B0-----:R-:W-:Y:S01]  /*0cc0*/  IMAD.MOV.U32 R6, RZ, RZ, RZ ;  /* 0x000000ffff067224 */ /* 0x001fe200078e00ff */
[----:B-1----:R-:W-:-:S05]  /*0cd0*/  IADD3 R9, PT, PT, RZ, -R7, RZ ;  /* 0x80000007ff097210 */ /* 0x002fca0007ffe0ff */
        /* <DEDUP_REMOVED lines=13> */
.L_x_8:
[----:B------:R-:W-:-:S07]  /*0db0*/  MOV R6, 0xdd0 ;  /* 0x00000dd000067802 */ /* 0x000fce0000000f00 */
[----:B------:R-:W-:Y:S05]  /*0dc0*/  CALL.REL.NOINC `($__internal_0_$__cuda_sm20_rem_u64) ;  /* 0x0000000c00587944 */ /* 0x000fea0003c00000 */
[----:B------:R-:W-:-:S04]  /*0dd0*/  ISETP.NE.U32.AND P0, PT, R5, RZ, PT ;  /* 0x000000ff0500720c */ /* 0x000fc80003f05070 */
[----:B------:R-:W-:-:S13]  /*0de0*/  ISETP.NE.AND.EX P0, PT, R8, RZ, PT, P0 ;  /* 0x000000ff0800720c */ /* 0x000fda0003f05300 */
.L_x_9:
[----:B------:R-:W-:Y:S05]  /*0df0*/  BSYNC.RECONVERGENT B1 ;  /* 0x0000000000017941 */ /* 0x000fea0003800200 */
.L_x_7:
        /* <DEDUP_REMOVED lines=20> */
[----:B------:R-:W-:-:S04]  /*0f40*/  @P0 IADD3 R7, PT, PT, R7, -R8, RZ ;  /* 0x8000000807070210 */ /* 0x000fc80007ffe0ff */
[----:B------:R-:W-:-:S13]  /*0f50*/  ISETP.GE.U32.AND P0, PT, R7, R8, PT ;  /* 0x000000080700720c */ /* 0x000fda0003f06070 */
[----:B------:R-:W-:Y:S01]  /*0f60*/  @P0 IMAD.IADD R7, R7, 0x1, -R8 ;  /* 0x0000000107070824 */ /* 0x000fe200078e0a08 */
[----:B------:R-:W-:-:S04]  /*0f70*/  @!P1 LOP3.LUT R7, RZ, R8, RZ, 0x33, !PT ;  /* 0x00000008ff079212 */ /* 0x000fc800078e33ff */
[----:B------:R-:W-:-:S04]  /*0f80*/  ISETP.NE.U32.AND P0, PT, R7, RZ, PT ;  /* 0x000000ff0700720c */ /* 0x000fc80003f05070 */
[----:B------:R-:W-:Y:S01]  /*0f90*/  ISETP.NE.AND.EX P0, PT, RZ, RZ, PT, P0 ;  /* 0x000000ffff00720c */ /* 0x000fe20003f05300 */
[----:B------:R-:W-:-:S12]  /*0fa0*/  BRA `(.L_x_12) ;  /* 0x0000000000107947 */ /* 0x000fd80003800000 */
.L_x_11:
[----:B------:R-:W-:-:S07]  /*0fb0*/  MOV R6, 0xfd0 ;  /* 0x00000fd000067802 */ /* 0x000fce0000000f00 */
[----:B------:R-:W-:Y:S05]  /*0fc0*/  CALL.REL.NOINC `($__internal_0_$__cuda_sm20_rem_u64) ;  /* 0x0000000800d87944 */ /* 0x000fea0003c00000 */
[----:B------:R-:W-:-:S04]  /*0fd0*/  ISETP.NE.U32.AND P0, PT, R5, RZ, PT ;  /* 0x000000ff0500720c */ /* 0x000fc80003f05070 */
[----:B------:R-:W-:-:S13]  /*0fe0*/  ISETP.NE.AND.EX P0, PT, R8, RZ, PT, P0 ;  /* 0x000000ff0800720c */ /* 0x000fda0003f05300 */
.L_x_12:
[----:B------:R-:W-:Y:S05]  /*0ff0*/  BSYNC.RECONVERGENT B1 ;  /* 0x0000000000017941 */ /* 0x000fea0003800200 */
.L_x_10:
        /* <DEDUP_REMOVED lines=27> */
.L_x_14:
[----:B------:R-:W-:-:S07]  /*11b0*/  MOV R6, 0x11d0 ;  /* 0x000011d000067802 */ /* 0x000fce0000000f00 */
[----:B------:R-:W-:Y:S05]  /*11c0*/  CALL.REL.NOINC `($__internal_0_$__cuda_sm20_rem_u64) ;  /* 0x0000000800587944 */ /* 0x000fea0003c00000 */
[----:B------:R-:W-:-:S04]  /*11d0*/  ISETP.NE.U32.AND P0, PT, R5, RZ, PT ;  /* 0x000000ff0500720c */ /* 0x000fc80003f05070 */
[----:B------:R-:W-:-:S13]  /*11e0*/  ISETP.NE.AND.EX P0, PT, R8, RZ, PT, P0 ;  /* 0x000000ff0800720c */ /* 0x000fda0003f05300 */
.L_x_15:
[----:B------:R-:W-:Y:S05]  /*11f0*/  BSYNC.RECONVERGENT B1 ;  /* 0x0000000000017941 */ /* 0x000fea0003800200 */
.L_x_13:
[----:B------:R-:W-:Y:S05]  /*1200*/  @!P0 EXIT ;  /* 0x000000000000894d */ /* 0x000fea0003800000 */
[----:B------:R-:W-:Y:S01]  /*1210*/  IADD3 R8, P0, PT, R3, 0x11, RZ ;  /* 0x0000001103087810 */ /* 0x000fe20007f1e0ff */
[----:B------:R-:W-:Y:S03]  /*1220*/  BSSY.RECONVERGENT B1, `(.L_x_16) ;  /* 0x000001d000017945 */ /* 0x000fe60003800200 */
[----:B------:R-:W-:-:S04]  /*1230*/  IADD3.X R5, PT, PT, RZ, R4, RZ, P0, !PT ;  /* 0x00000004ff057210 */ /* 0x000fc800007fe4ff */
        /* <DEDUP_REMOVED lines=23> */
.L_x_17:
[----:B------:R-:W-:-:S07]  /*13b0*/  MOV R6, 0x13d0 ;  /* 0x000013d000067802 */ /* 0x000fce0000000f00 */
[----:B------:R-:W-:Y:S05]  /*13c0*/  CALL.REL.NOINC `($__internal_0_$__cuda_sm20_rem_u64) ;  /* 0x0000000400d87944 */ /* 0x000fea0003c00000 */
[----:B------:R-:W-:-:S04]  /*13d0*/  ISETP.NE.U32.AND P0, PT, R5, RZ, PT ;  /* 0x000000ff0500720c */ /* 0x000fc80003f05070 */
[----:B------:R-:W-:-:S13]  /*13e0*/  ISETP.NE.AND.EX P0, PT, R8, RZ, PT, P0 ;  /* 0x000000ff0800720c */ /* 0x000fda0003f05300 */
.L_x_18:
[----:B------:R-:W-:Y:S05]  /*13f0*/  BSYNC.RECONVERGENT B1 ;  /* 0x0000000000017941 */ /* 0x000fea0003800200 */
.L_x_16:
        /* <DEDUP_REMOVED lines=27> */
.L_x_20:
[----:B------:R-:W-:-:S07]  /*15b0*/  MOV R6, 0x15d0 ;  /* 0x000015d000067802 */ /* 0x000fce0000000f00 */
[----:B------:R-:W-:Y:S05]  /*15c0*/  CALL.REL.NOINC `($__internal_0_$__cuda_sm20_rem_u64) ;  /* 0x0000000400587944 */ /* 0x000fea0003c00000 */
[----:B------:R-:W-:-:S04]  /*15d0*/  ISETP.NE.U32.AND P0, PT, R5, RZ, PT ;  /* 0x000000ff0500720c */ /* 0x000fc80003f05070 */
[----:B------:R-:W-:-:S13]  /*15e0*/  ISETP.NE.AND.EX P0, PT, R8, RZ, PT, P0 ;  /* 0x000000ff0800720c */ /* 0x000fda0003f05300 */
.L_x_21:
[----:B------:R-:W-:Y:S05]  /*15f0*/  BSYNC.RECONVERGENT B1 ;  /* 0x0000000000017941 */ /* 0x000fea0003800200 */
.L_x_19:
        /* <DEDUP_REMOVED lines=16> */
[----:B------:R-:W-:-:S05]  /*1700*/  IMAD.HI.U32 R7, R7, R0, RZ ;  /* 0x0000000007077227 */ /* 0x000fca00078e00ff */
[----:B------:R-:W-:-:S05]  /*1710*/  IADD3 R7, PT, PT, -R7, RZ, RZ ;  /* 0x000000ff07077210 */ /* 0x000fca0007ffe1ff */
        /* <DEDUP_REMOVED lines=9> */
.L_x_23:
[----:B------:R-:W-:-:S07]  /*17b0*/  MOV R6, 0x17d0 ;  /* 0x000017d000067802 */ /* 0x000fce0000000f00 */
[----:B------:R-:W-:Y:S05]  /*17c0*/  CALL.REL.NOINC `($__internal_0_$__cuda_sm20_rem_u64) ;  /* 0x0000000000d87944 */ /* 0x000fea0003c00000 */
[----:B------:R-:W-:-:S04]  /*17d0*/  ISETP.NE.U32.AND P0, PT, R5, RZ, PT ;  /* 0x000000ff0500720c */ /* 0x000fc80003f05070 */
[----:B------:R-:W-:-:S13]  /*17e0*/  ISETP.NE.AND.EX P0, PT, R8, RZ, PT, P0 ;  /* 0x000000ff0800720c */ /* 0x000fda0003f05300 */
.L_x_24:
[----:B------:R-:W-:Y:S05]  /*17f0*/  BSYNC.RECONVERGENT B1 ;  /* 0x0000000000017941 */ /* 0x000fea0003800200 */
.L_x_22:
        /* <DEDUP_REMOVED lines=22> */
[-C--:B------:R-:W-:Y:S02]  /*1960*/  @P0 IADD3 R7, PT, PT, R7, -R8.reuse, RZ ;  /* 0x8000000807070210 */ /* 0x080fe40007ffe0ff */
[----:B------:R-:W-:-:S04]  /*1970*/  @!P1 LOP3.LUT R7, RZ, R8, RZ, 0x33, !PT ;  /* 0x00000008ff079212 */ /* 0x000fc800078e33ff */
[----:B------:R-:W-:-:S04]  /*1980*/  ISETP.NE.U32.AND P0, PT, R7, RZ, PT ;  /* 0x000000ff0700720c */ /* 0x000fc80003f05070 */
[----:B------:R-:W-:Y:S01]  /*1990*/  ISETP.NE.AND.EX P0, PT, RZ, RZ, PT, P0 ;  /* 0x000000ffff00720c */ /* 0x000fe20003f05300 */
[----:B------:R-:W-:-:S12]  /*19a0*/  BRA `(.L_x_27) ;  /* 0x0000000000107947 */ /* 0x000fd80003800000 */
.L_x_26:
[----:B------:R-:W-:-:S07]  /*19b0*/  MOV R6, 0x19d0 ;  /* 0x000019d000067802 */ /* 0x000fce0000000f00 */
[----:B------:R-:W-:Y:S05]  /*19c0*/  CALL.REL.NOINC `($__internal_0_$__cuda_sm20_rem_u64) ;  /* 0x0000000000587944 */ /* 0x000fea0003c00000 */
[----:B------:R-:W-:-:S04]  /*19d0*/  ISETP.NE.U32.AND P0, PT, R5, RZ, PT ;  /* 0x000000ff0500720c */ /* 0x000fc80003f05070 */
[----:B------:R-:W-:-:S13]  /*19e0*/  ISETP.NE.AND.EX P0, PT, R8, RZ, PT, P0 ;  /* 0x000000ff0800720c */ /* 0x000fda0003f05300 */
.L_x_27:
[----:B------:R-:W-:Y:S05]  /*19f0*/  BSYNC.RECONVERGENT B1 ;  /* 0x0000000000017941 */ /* 0x000fea0003800200 */
.L_x_25:
[----:B------:R-:W-:Y:S05]  /*1a00*/  @!P0 EXIT ;  /* 0x000000000000894d */ /* 0x000fea0003800000 */
[----:B------:R-:W-:-:S05]  /*1a10*/  IADD3 R3, P0, PT, R3, 0x1e, RZ ;  /* 0x0000001e03037810 */ /* 0x000fca0007f1e0ff */
[----:B------:R-:W-:Y:S02]  /*1a20*/  IMAD.X R4, RZ, RZ, R4, P0 ;  /* 0x000000ffff047224 */ /* 0x000fe400000e0604 */
[----:B------:R-:W-:-:S04]  /*1a30*/  IMAD.WIDE.U32 R6, R3, R3, RZ ;  /* 0x0000000303067225 */ /* 0x000fc800078e00ff */
[----:B------:R-:W-:Y:S01]  /*1a40*/  IMAD R5, R4, R3, RZ ;  /* 0x0000000304057224 */ /* 0x000fe200078e02ff */
[----:B------:R-:W-:-:S03]  /*1a50*/  ISETP.GT.U32.AND P0, PT, R6, R0, PT ;  /* 0x000000000600720c */ /* 0x000fc60003f04070 */
[----:B------:R-:W-:-:S04]  /*1a60*/  IMAD R5, R3, R4, R5 ;  /* 0x0000000403057224 */ /* 0x000fc800078e0205 */
[----:B------:R-:W-:-:S05]  /*1a70*/  IMAD.IADD R7, R7, 0x1, R5 ;  /* 0x0000000107077824 */ /* 0x000fca00078e0205 */
[----:B------:R-:W-:-:S13]  /*1a80*/  ISETP.GT.AND.EX P0, PT, R7, R2, PT, P0 ;  /* 0x000000020700720c */ /* 0x000fda0003f04300 */
[----:B------:R-:W-:Y:S05]  /*1a90*/  @!P0 BRA `(.L_x_28) ;  /* 0xffffffec00dc8947 */ /* 0x000fea000383ffff */
.L_x_3:
[----:B0-----:R-:W-:Y:S05]  /*1aa0*/  BSYNC.RECONVERGENT B0 ;  /* 0x0000000000007941 */ /* 0x001fea0003800200 */
.L_x_2:
[----:B------:R-:W0:Y:S01]  /*1ab0*/  S2R R0, SR_LANEID ;  /* 0x0000000000007919 */ /* 0x000e220000000000 */
[----:B------:R-:W1:Y:S01]  /*1ac0*/  LDC.64 R2, c[0x0][0x388] ;  /* 0x0000e200ff027b82 */ /* 0x000e620000000a00 */
[----:B------:R-:W-:Y:S02]  /*1ad0*/  VOTEU.ANY UR6, UPT, PT ;  /* 0x0000000000067886 */ /* 0x000fe400038e0100 */
[----:B------:R-:W-:Y:S02]  /*1ae0*/  UFLO.U32 UR7, UR6 ;  /* 0x00000006000772bd */ /* 0x000fe400080e0000 */
[----:B------:R-:W1:Y:S04]  /*1af0*/  POPC R5, UR6 ;  /* 0x0000000600057d09 */ /* 0x000e680008000000 */
[----:B0-----:R-:W-:-:S13]  /*1b00*/  ISETP.EQ.U32.AND P0, PT, R0, UR7, PT ;  /* 0x0000000700007c0c */ /* 0x001fda000bf02070 */
[----:B-1----:R-:W-:Y:S01]  /*1b10*/  @P0 REDG.E.ADD.STRONG.GPU desc[UR4][R2.64], R5 ;  /* 0x000000050200098e */ /* 0x002fe2000c12e104 */
[----:B------:R-:W-:Y:S05]  /*1b20*/  EXIT ;  /* 0x000000000000794d */ /* 0x000fea0003800000 */
        .weak           $__internal_0_$__cuda_sm20_rem_u64
        .type           $__internal_0_$__cuda_sm20_rem_u64,@function
        .size           $__internal_0_$__cuda_sm20_rem_u64,(.L_x_30 - $__internal_0_$__cuda_sm20_rem_u64)
$__internal_0_$__cuda_sm20_rem_u64:
[----:B------:R-:W-:-:S04]  /*1b30*/  IMAD.MOV.U32 R9, RZ, RZ, R5 ;  /* 0x000000ffff097224 */ /* 0x000fc800078e0005 */
[----:B------:R-:W0:Y:S08]  /*1b40*/  I2F.U64.RP R7, R8 ;  /* 0x0000000800077312 */ /* 0x000e300000309000 */
[----:B0-----:R-:W0:Y:S02]  /*1b50*/  MUFU.RCP R7, R7 ;  /* 0x0000000700077308 */ /* 0x001e240000001000 */
[----:B0-----:R-:W-:-:S06]  /*1b60*/  VIADD R10, R7, 0x1ffffffe ;  /* 0x1ffffffe070a7836 */ /* 0x001fcc0000000000 */
[----:B------:R-:W0:Y:S02]  /*1b70*/  F2I.U64.TRUNC R10, R10 ;  /* 0x0000000a000a7311 */ /* 0x000e24000020d800 */
[----:B0-----:R-:W-:-:S04]  /*1b80*/  IMAD.WIDE.U32 R12, R10, R8, RZ ;  /* 0x000000080a0c7225 */ /* 0x001fc800078e00ff */
[----:B------:R-:W-:Y:S01]  /*1b90*/  IMAD R13, R10, R5, R13 ;  /* 0x000000050a0d7224 */ /* 0x000fe200078e020d */
[----:B------:R-:W-:-:S03]  /*1ba0*/  IADD3 R15, P0, PT, RZ, -R12, RZ ;  /* 0x8000000cff0f7210 */ /* 0x000fc60007f1e0ff */
[----:B------:R-:W-:Y:S02]  /*1bb0*/  IMAD R13, R11, R8, R13 ;  /* 0x000000080b0d7224 */ /* 0x000fe400078e020d */
[----:B------:R-:W-:-:S04]  /*1bc0*/  IMAD.HI.U32 R12, R10, R15, RZ ;  /* 0x0000000f0a0c7227 */ /* 0x000fc800078e00ff */
[----:B------:R-:W-:Y:S02]  /*1bd0*/  IMAD.X R17, RZ, RZ, ~R13, P0 ;  /* 0x000000ffff117224 */ /* 0x000fe400000e0e0d */
[----:B------:R-:W-:Y:S02]  /*1be0*/  IMAD.MOV.U32 R13, RZ, RZ, R10 ;  /* 0x000000ffff0d7224 */ /* 0x000fe400078e000a */
[-C--:B------:R-:W-:Y:S02]  /*1bf0*/  IMAD R9, R11, R17.reuse, RZ ;  /* 0x000000110b097224 */ /* 0x080fe400078e02ff */
[----:B------:R-:W-:-:S04]  /*1c00*/  IMAD.WIDE.U32 R12, P0, R10, R17, R12 ;  /* 0x000000110a0c7225 */ /* 0x000fc8000780000c */
[----:B------:R-:W-:-:S04]  /*1c10*/  IMAD.HI.U32 R7, R11, R17, RZ ;  /* 0x000000110b077227 */ /* 0x000fc800078e00ff */
[----:B------:R-:W-:-:S04]  /*1c20*/  IMAD.HI.U32 R12, P1, R11, R15, R12 ;  /* 0x0000000f0b0c7227 */ /* 0x000fc8000782000c */
[----:B------:R-:W-:Y:S01]  /*1c30*/  IMAD.X R7, R7, 0x1, R11, P0 ;  /* 0x0000000107077824 */ /* 0x000fe200000e060b */
[----:B------:R-:W-:-:S04]  /*1c40*/  IADD3 R13, P2, PT, R9, R12, RZ ;  /* 0x0000000c090d7210 */ /* 0x000fc80007f5e0ff */
[----:B------:R-:W-:Y:S01]  /*1c50*/  IADD3.X R7, PT, PT, RZ, RZ, R7, P2, P1 ;  /* 0x000000ffff077210 */ /* 0x000fe200017e2407 */
[----:B------:R-:W-:-:S04]  /*1c60*/  IMAD.WIDE.U32 R10, R13, R8, RZ ;  /* 0x000000080d0a7225 */ /* 0x000fc800078e00ff */
[----:B------:R-:W-:Y:S01]  /*1c70*/  IMAD R9, R13, R5, R11 ;  /* 0x000000050d097224 */ /* 0x000fe200078e020b */
[----:B------:R-:W-:-:S03]  /*1c80*/  IADD3 R11, P0, PT, RZ, -R10, RZ ;  /* 0x8000000aff0b7210 */ /* 0x000fc60007f1e0ff */
[----:B------:R-:W-:Y:S02]  /*1c90*/  IMAD R9, R7, R8, R9 ;  /* 0x0000000807097224 */ /* 0x000fe400078e0209 */
[----:B------:R-:W-:-:S04]  /*1ca0*/  IMAD.HI.U32 R12, R13, R11, RZ ;  /* 0x0000000b0d0c7227 */ /* 0x000fc800078e00ff */
[----:B------:R-:W-:-:S04]  /*1cb0*/  IMAD.X R10, RZ, RZ, ~R9, P0 ;  /* 0x000000ffff0a7224 */ /* 0x000fc800000e0e09 */
[----:B------:R-:W-:-:S04]  /*1cc0*/  IMAD.WIDE.U32 R12, P0, R13, R10, R12 ;  /* 0x0000000a0d0c7225 */ /* 0x000fc8000780000c */
[C---:B------:R-:W-:Y:S02]  /*1cd0*/  IMAD R14, R7.reuse, R10, RZ ;  /* 0x0000000a070e7224 */ /* 0x040fe400078e02ff */
[----:B------:R-:W-:-:S04]  /*1ce0*/  IMAD.HI.U32 R9, P1, R7, R11, R12 ;  /* 0x0000000b07097227 */ /* 0x000fc8000782000c */
[----:B------:R-:W-:Y:S01]  /*1cf0*/  IMAD.HI.U32 R10, R7, R10, RZ ;  /* 0x0000000a070a7227 */ /* 0x000fe200078e00ff */
[----:B------:R-:W-:-:S03]  /*1d00*/  IADD3 R9, P2, PT, R14, R9, RZ ;  /* 0x000000090e097210 */ /* 0x000fc60007f5e0ff */
[----:B------:R-:W-:Y:S01]  /*1d10*/  IMAD.MOV.U32 R11, RZ, RZ, RZ ;  /* 0x000000ffff0b7224 */ /* 0x000fe200078e00ff */
[----:B------:R-:W-:Y:S01]  /*1d20*/  IADD3.X R7, PT, PT, R10, R7, RZ, P0, !PT ;  /* 0x000000070a077210 */ /* 0x000fe200007fe4ff */
[----:B------:R-:W-:-:S03]  /*1d30*/  IMAD.HI.U32 R10, R9, R0, RZ ;  /* 0x00000000090a7227 */ /* 0x000fc600078e00ff */
[----:B------:R-:W-:Y:S01]  /*1d40*/  IADD3.X R7, PT, PT, RZ, RZ, R7, P2, P1 ;  /* 0x000000ffff077210 */ /* 0x000fe200017e2407 */
[----:B------:R-:W-:-:S04]  /*1d50*/  IMAD.WIDE.U32 R10, R9, R2, R10 ;  /* 0x00000002090a7225 */ /* 0x000fc800078e000a */
[C---:B------:R-:W-:Y:S02]  /*1d60*/  IMAD R12, R7.reuse, R2, RZ ;  /* 0x00000002070c7224 */ /* 0x040fe400078e02ff */
[----:B------:R-:W-:-:S04]  /*1d70*/  IMAD.HI.U32 R9, P0, R7, R0, R10 ;  /* 0x0000000007097227 */ /* 0x000fc8000780000a */
[----:B------:R-:W-:Y:S01]  /*1d80*/  IMAD.HI.U32 R7, R7, R2, RZ ;  /* 0x0000000207077227 */ /* 0x000fe200078e00ff */
[----:B------:R-:W-:-:S03]  /*1d90*/  IADD3 R9, P1, PT, R12, R9, RZ ;  /* 0x000000090c097210 */ /* 0x000fc60007f3e0ff */
[----:B------:R-:W-:Y:S02]  /*1da0*/  IMAD.X R7, RZ, RZ, R7, P0 ;  /* 0x000000ffff077224 */ /* 0x000fe400000e0607 */
[----:B------:R-:W-:-:S04]  /*1db0*/  IMAD.WIDE.U32 R10, R9, R8, RZ ;  /* 0x00000008090a7225 */ /* 0x000fc800078e00ff */
[----:B------:R-:W-:Y:S02]  /*1dc0*/  IMAD.X R7, RZ, RZ, R7, P1 ;  /* 0x000000ffff077224 */ /* 0x000fe400008e0607 */
[----:B------:R-:W-:Y:S01]  /*1dd0*/  IMAD R9, R9, R5, R11 ;  /* 0x0000000509097224 */ /* 0x000fe200078e020b */
[----:B------:R-:W-:-:S03]  /*1de0*/  IADD3 R11, P1, PT, -R10, R0, RZ ;  /* 0x000000000a0b7210 */ /* 0x000fc60007f3e1ff */
[-C--:B------:R-:W-:Y:S01]  /*1df0*/  IMAD R7, R7, R8.reuse, R9 ;  /* 0x0000000807077224 */ /* 0x080fe200078e0209 */
[----:B------:R-:W-:-:S03]  /*1e00*/  ISETP.GE.U32.AND P0, PT, R11, R8, PT ;  /* 0x000000080b00720c */ /* 0x000fc60003f06070 */
[----:B------:R-:W-:Y:S01]  /*1e10*/  IMAD.X R12, R2, 0x1, ~R7, P1 ;  /* 0x00000001020c7824 */ /* 0x000fe200008e0e07 */
[----:B------:R-:W-:-:S04]  /*1e20*/  IADD3 R9, P1, PT, -R8, R11, RZ ;  /* 0x0000000b08097210 */ /* 0x000fc80007f3e1ff */
[C---:B------:R-:W-:Y:S01]  /*1e30*/  ISETP.GE.U32.AND.EX P0, PT, R12.reuse, R5, PT, P0 ;  /* 0x000000050c00720c */ /* 0x040fe20003f06100 */
[----:B------:R-:W-:Y:S01]  /*1e40*/  IMAD.X R10, R12, 0x1, ~R5, P1 ;  /* 0x000000010c0a7824 */ /* 0x000fe200008e0e05 */
[----:B------:R-:W-:Y:S02]  /*1e50*/  ISETP.NE.U32.AND P1, PT, R8, RZ, PT ;  /* 0x000000ff0800720c */ /* 0x000fe40003f25070 */
[----:B------:R-:W-:Y:S02]  /*1e60*/  SEL R9, R9, R11, P0 ;  /* 0x0000000b09097207 */ /* 0x000fe40000000000 */
[----:B------:R-:W-:Y:S02]  /*1e70*/  SEL R10, R10, R12, P0 ;  /* 0x0000000c0a0a7207 */ /* 0x000fe40000000000 */
[----:B------:R-:W-:Y:S02]  /*1e80*/  ISETP.GE.U32.AND P0, PT, R9, R8, PT ;  /* 0x000000080900720c */ /* 0x000fe40003f06070 */
[----:B------:R-:W-:-:S02]  /*1e90*/  IADD3 R7, P2, PT, -R8, R9, RZ ;  /* 0x0000000908077210 */ /* 0x000fc40007f5e1ff */
[C---:B------:R-:W-:Y:S02]  /*1ea0*/  ISETP.GE.U32.AND.EX P0, PT, R10.reuse, R5, PT, P0 ;  /* 0x000000050a00720c */ /* 0x040fe40003f06100 */
[----:B------:R-:W-:Y:S01]  /*1eb0*/  ISETP.NE.AND.EX P1, PT, R5, RZ, PT, P1 ;  /* 0x000000ff0500720c */ /* 0x000fe20003f25310 */
[----:B------:R-:W-:Y:S01]  /*1ec0*/  IMAD.X R8, R10, 0x1, ~R5, P2 ;  /* 0x000000010a087824 */ /* 0x000fe200010e0e05 */
[----:B------:R-:W-:Y:S01]  /*1ed0*/  SEL R5, R7, R9, P0 ;  /* 0x0000000907057207 */ /* 0x000fe20000000000 */
[----:B------:R-:W-:-:S03]  /*1ee0*/  IMAD.MOV.U32 R7, RZ, RZ, 0x0 ;  /* 0x00000000ff077424 */ /* 0x000fc600078e00ff */
[----:B------:R-:W-:Y:S02]  /*1ef0*/  SEL R8, R8, R10, P0 ;  /* 0x0000000a08087207 */ /* 0x000fe40000000000 */
[----:B------:R-:W-:Y:S02]  /*1f00*/  SEL R5, R5, 0xffffffff, P1 ;  /* 0xffffffff05057807 */ /* 0x000fe40000800000 */
[----:B------:R-:W-:Y:S01]  /*1f10*/  SEL R8, R8, 0xffffffff, P1 ;  /* 0xffffffff08087807 */ /* 0x000fe20000800000 */
[----:B------:R-:W-:Y:S06]  /*1f20*/  RET.REL.NODEC R6 `(_Z17countPrimesKerneliPi) ;  /* 0xffffffe006347950 */ /* 0x000fec0003c3ffff */
.L_x_29:
[----:B------:R-:W-:-:S00]  /*1f30*/  BRA `(.L_x_29) ;  /* 0xfffffffc00fc7947 */ /* 0x000fc0000383ffff */
[----:B------:R-:W-:-:S00]  /*1f40*/  NOP ;  /* 0x0000000000007918 */ /* 0x000fc00000000000 */
        /* <DEDUP_REMOVED lines=11> */
.L_x_30:


//--------------------- .nv.shared.reserved.0     --------------------------
	.section	.nv.shared.reserved.0,"aw",@nobits
	.weak		__nv_reservedSMEM_offset_0_alias
	.size		__nv_reservedSMEM_offset_0_alias, 0, 64
	.other		__nv_reservedSMEM_offset_0_alias,@"STO_CUDA_RESERVED_SHARED STV_DEFAULT"
__nv_reservedSMEM_offset_0_alias:
	.zero		0
	.zero		64


//--------------------- .nv.constant0._Z17countPrimesKerneliPi --------------------------
	.section	.nv.constant0._Z17countPrimesKerneliPi,"a",@progbits
	.sectionflags	@""
	.align	4
.nv.constant0._Z17countPrimesKerneliPi:
	.zero		912


//--------------------- SYMBOLS --------------------------

	.type		.nv.reservedSmem.offset0,@object
	.size		.nv.reservedSmem.offset0,0x4
